//
// Generated by NVIDIA NVVM Compiler
//
// Compiler Build ID: CL-36424714
// Cuda compilation tools, release 13.0, V13.0.88
// Based on NVVM 20.0.0
//

.version 9.0
.target sm_100
.address_size 64

	// .globl	_Z10fp32KernelPfS_S_S_i
.extern .func  (.param .b32 func_retval0) vprintf
(
	.param .b64 vprintf_param_0,
	.param .b64 vprintf_param_1
)
;
.global .align 1 .b8 $str[33] = {66, 108, 111, 99, 107, 32, 73, 68, 32, 37, 100, 32, 111, 110, 32, 83, 77, 32, 37, 100, 44, 32, 84, 104, 114, 101, 97, 100, 32, 37, 100, 10};

.visible .entry _Z10fp32KernelPfS_S_S_i(
	.param .u64 .ptr .align 1 _Z10fp32KernelPfS_S_S_i_param_0,
	.param .u64 .ptr .align 1 _Z10fp32KernelPfS_S_S_i_param_1,
	.param .u64 .ptr .align 1 _Z10fp32KernelPfS_S_S_i_param_2,
	.param .u64 .ptr .align 1 _Z10fp32KernelPfS_S_S_i_param_3,
	.param .u32 _Z10fp32KernelPfS_S_S_i_param_4
)
{
	.local .align 8 .b8 	__local_depot0[16];
	.reg .b64 	%SP;
	.reg .b64 	%SPL;
	.reg .pred 	%p<2>;
	.reg .b32 	%r<10>;
	.reg .b32 	%f<5>;
	.reg .b64 	%rd<18>;

	mov.u64 	%SPL, __local_depot0;
	cvta.local.u64 	%SP, %SPL;
	ld.param.u64 	%rd1, [_Z10fp32KernelPfS_S_S_i_param_0];
	ld.param.u64 	%rd2, [_Z10fp32KernelPfS_S_S_i_param_1];
	ld.param.u64 	%rd3, [_Z10fp32KernelPfS_S_S_i_param_2];
	ld.param.u64 	%rd4, [_Z10fp32KernelPfS_S_S_i_param_3];
	ld.param.u32 	%r5, [_Z10fp32KernelPfS_S_S_i_param_4];
	mov.u32 	%r1, %ctaid.x;
	mov.u32 	%r6, %ntid.x;
	mov.u32 	%r7, %tid.x;
	mad.lo.s32 	%r2, %r1, %r6, %r7;
	// begin inline asm
	mov.u32 %r4, %smid;
	// end inline asm
	setp.ge.s32 	%p1, %r2, %r5;
	@%p1 bra 	$L__BB0_2;
	add.u64 	%rd5, %SP, 0;
	add.u64 	%rd6, %SPL, 0;
	cvta.to.global.u64 	%rd7, %rd1;
	cvta.to.global.u64 	%rd8, %rd2;
	cvta.to.global.u64 	%rd9, %rd3;
	cvta.to.global.u64 	%rd10, %rd4;
	mul.wide.s32 	%rd11, %r2, 4;
	add.s64 	%rd12, %rd7, %rd11;
	ld.global.f32 	%f1, [%rd12];
	add.s64 	%rd13, %rd8, %rd11;
	ld.global.f32 	%f2, [%rd13];
	add.s64 	%rd14, %rd9, %rd11;
	ld.global.f32 	%f3, [%rd14];
	fma.rn.f32 	%f4, %f1, %f2, %f3;
	add.s64 	%rd15, %rd10, %rd11;
	st.global.f32 	[%rd15], %f4;
	st.local.v2.u32 	[%rd6], {%r1, %r4};
	st.local.u32 	[%rd6+8], %r2;
	mov.u64 	%rd16, $str;
	cvta.global.u64 	%rd17, %rd16;
	{ // callseq 0, 0
	.param .b64 param0;
	st.param.b64 	[param0], %rd17;
	.param .b64 param1;
	st.param.b64 	[param1], %rd5;
	.param .b32 retval0;
	call.uni (retval0), 
	vprintf, 
	(
	param0, 
	param1
	);
	ld.param.b32 	%r8, [retval0];
	} // callseq 0
$L__BB0_2:
	ret;

}


// ===== COMPILED SASS (sm_100) =====

	.target	sm_100

	.elftype	@"ET_EXEC"


//--------------------- .note.nv.tkinfo           --------------------------
	.section	.note.nv.tkinfo,"",@"SHT_NOTE"
	.sectionflags	@"SHF_NOTE_NV_TKINFO"
	.tkinfo
        /*0018*/ 	.word	0x00000002
        /*0030*/ 	.string	""
        /*0030*/ 	.string	"ptxas"
        /*0030*/ 	.string	"Cuda compilation tools, release 13.0, V13.0.88"
        /*0030*/ 	.string	"Build cuda_13.0.r13.0/compiler.36424714_0"
        /*0030*/ 	.string	"-arch sm_100 -m 64 "



//--------------------- .note.nv.cuinfo           --------------------------
	.section	.note.nv.cuinfo,"",@"SHT_NOTE"
	.sectionflags	@"SHF_NOTE_NV_CUINFO"
        /*0018*/ 	.short	0x0002
        /*001a*/ 	.short	0x0064
        /*001c*/ 	.short	0x0082
	.zero		2


//--------------------- .nv.info                  --------------------------
	.section	.nv.info,"",@"SHT_CUDA_INFO"
	.align	4


	//----- nvinfo : EIATTR_REGCOUNT
	.align		4
        /*0000*/ 	.byte	0x04, 0x2f
        /*0002*/ 	.short	(.L_2 - .L_1)
	.align		4
.L_1:
        /*0004*/ 	.word	index@(_Z10fp32KernelPfS_S_S_i)
        /*0008*/ 	.word	0x00000018


	//----- nvinfo : EIATTR_FRAME_SIZE
	.align		4
.L_2:
        /*000c*/ 	.byte	0x04, 0x11
        /*000e*/ 	.short	(.L_4 - .L_3)
	.align		4
.L_3:
        /*0010*/ 	.word	index@(_Z10fp32KernelPfS_S_S_i)
        /*0014*/ 	.word	0x00000010


	//----- nvinfo : EIATTR_MIN_STACK_SIZE
	.align		4
.L_4:
        /*0018*/ 	.byte	0x04, 0x12
        /*001a*/ 	.short	(.L_6 - .L_5)
	.align		4
.L_5:
        /*001c*/ 	.word	index@(_Z10fp32KernelPfS_S_S_i)
        /*0020*/ 	.word	0x00000010
.L_6:


//--------------------- .nv.compat                --------------------------
	.section	.nv.compat,"",@"SHT_CUDA_COMPAT_INFO"
	.align	4
        /*0000*/ 	.byte	0x02, 0x09, 0x00, 0x00, 0x02, 0x02, 0x01, 0x00, 0x02, 0x05, 0x05, 0x00, 0x03, 0x07, 0x01, 0x01
        /*0010*/ 	.byte	0x02, 0x03, 0x00, 0x00, 0x02, 0x06, 0x01, 0x00, 0x04, 0x0b, 0x08, 0x00, 0x09, 0x00, 0x00, 0x00
        /*0020*/ 	.byte	0x00, 0x00, 0x00, 0x00


//--------------------- .nv.info._Z10fp32KernelPfS_S_S_i --------------------------
	.section	.nv.info._Z10fp32KernelPfS_S_S_i,"",@"SHT_CUDA_INFO"
	.sectionflags	@""
	.align	4


	//----- nvinfo : EIATTR_CUDA_API_VERSION
	.align		4
        /*0000*/ 	.byte	0x04, 0x37
        /*0002*/ 	.short	(.L_8 - .L_7)
.L_7:
        /*0004*/ 	.word	0x00000082


	//----- nvinfo : EIATTR_KPARAM_INFO
	.align		4
.L_8:
        /*0008*/ 	.byte	0x04, 0x17
        /*000a*/ 	.short	(.L_10 - .L_9)
.L_9:
        /*000c*/ 	.word	0x00000000
        /*0010*/ 	.short	0x0004
        /*0012*/ 	.short	0x0020
        /*0014*/ 	.byte	0x00, 0xf0, 0x11, 0x00


	//----- nvinfo : EIATTR_KPARAM_INFO
	.align		4
.L_10:
        /*0018*/ 	.byte	0x04, 0x17
        /*001a*/ 	.short	(.L_12 - .L_11)
.L_11:
        /*001c*/ 	.word	0x00000000
        /*0020*/ 	.short	0x0003
        /*0022*/ 	.short	0x0018
        /*0024*/ 	.byte	0x00, 0xf5, 0x21, 0x00


	//----- nvinfo : EIATTR_KPARAM_INFO
	.align		4
.L_12:
        /*0028*/ 	.byte	0x04, 0x17
        /*002a*/ 	.short	(.L_14 - .L_13)
.L_13:
        /*002c*/ 	.word	0x00000000
        /*0030*/ 	.short	0x0002
        /*0032*/ 	.short	0x0010
        /*0034*/ 	.byte	0x00, 0xf5, 0x21, 0x00


	//----- nvinfo : EIATTR_KPARAM_INFO
	.align		4
.L_14:
        /*0038*/ 	.byte	0x04, 0x17
        /*003a*/ 	.short	(.L_16 - .L_15)
.L_15:
        /*003c*/ 	.word	0x00000000
        /*0040*/ 	.short	0x0001
        /*0042*/ 	.short	0x0008
        /*0044*/ 	.byte	0x00, 0xf5, 0x21, 0x00


	//----- nvinfo : EIATTR_KPARAM_INFO
	.align		4
.L_16:
        /*0048*/ 	.byte	0x04, 0x17
        /*004a*/ 	.short	(.L_18 - .L_17)
.L_17:
        /*004c*/ 	.word	0x00000000
        /*0050*/ 	.short	0x0000
        /*0052*/ 	.short	0x0000
        /*0054*/ 	.byte	0x00, 0xf5, 0x21, 0x00


	//----- nvinfo : EIATTR_SPARSE_MMA_MASK
	.align		4
.L_18:
        /*0058*/ 	.byte	0x03, 0x50
        /*005a*/ 	.short	0x0000


	//----- nvinfo : EIATTR_MAXREG_COUNT
	.align		4
        /*005c*/ 	.byte	0x03, 0x1b
        /*005e*/ 	.short	0x00ff


	//----- nvinfo : EIATTR_EXTERNS
	.align		4
        /*0060*/ 	.byte	0x04, 0x0f
        /*0062*/ 	.short	(.L_20 - .L_19)


	//   ....[0]....
	.align		4
.L_19:
        /*0064*/ 	.word	index@(vprintf)


	//----- nvinfo : EIATTR_MERCURY_ISA_VERSION
	.align		4
.L_20:
        /*0068*/ 	.byte	0x03, 0x5f
        /*006a*/ 	.short	0x0101


	//----- nvinfo : EIATTR_VRC_CTA_INIT_COUNT
	.align		4
        /*006c*/ 	.byte	0x02, 0x4a
	.zero		1
	.zero		1


	//----- nvinfo : EIATTR_SYSCALL_OFFSETS
	.align		4
        /*0070*/ 	.byte	0x04, 0x46
        /*0072*/ 	.short	(.L_22 - .L_21)


	//   ....[0]....
.L_21:
        /*0074*/ 	.word	0x00000240


	//----- nvinfo : EIATTR_EXIT_INSTR_OFFSETS
	.align		4
.L_22:
        /*0078*/ 	.byte	0x04, 0x1c
        /*007a*/ 	.short	(.L_24 - .L_23)


	//   ....[0]....
.L_23:
        /*007c*/ 	.word	0x000000c0


	//   ....[1]....
        /*0080*/ 	.word	0x00000250


	//----- nvinfo : EIATTR_CRS_STACK_SIZE
	.align		4
.L_24:
        /*0084*/ 	.byte	0x04, 0x1e
        /*0086*/ 	.short	(.L_26 - .L_25)
.L_25:
        /*0088*/ 	.word	0x00000000


	//----- nvinfo : EIATTR_CBANK_PARAM_SIZE
	.align		4
.L_26:
        /*008c*/ 	.byte	0x03, 0x19
        /*008e*/ 	.short	0x0024


	//----- nvinfo : EIATTR_PARAM_CBANK
	.align		4
        /*0090*/ 	.byte	0x04, 0x0a
        /*0092*/ 	.short	(.L_28 - .L_27)
	.align		4
.L_27:
        /*0094*/ 	.word	index@(.nv.constant0._Z10fp32KernelPfS_S_S_i)
        /*0098*/ 	.short	0x0380
        /*009a*/ 	.short	0x0024


	//----- nvinfo : EIATTR_SW_WAR
	.align		4
.L_28:
        /*009c*/ 	.byte	0x04, 0x36
        /*009e*/ 	.short	(.L_30 - .L_29)
.L_29:
        /*00a0*/ 	.word	0x00000008
.L_30:


//--------------------- .nv.callgraph             --------------------------
	.section	.nv.callgraph,"",@"SHT_CUDA_CALLGRAPH"
	.align	4
	.sectionentsize	8
	.align		4
        /*0000*/ 	.word	0x00000000
	.align		4
        /*0004*/ 	.word	0xffffffff
	.align		4
        /*0008*/ 	.word	index@(_Z10fp32KernelPfS_S_S_i)
	.align		4
        /*000c*/ 	.word	index@(vprintf)
	.align		4
        /*0010*/ 	.word	0x00000000
	.align		4
        /*0014*/ 	.word	0xfffffffe
	.align		4
        /*0018*/ 	.word	0x00000000
	.align		4
        /*001c*/ 	.word	0xfffffffd
	.align		4
        /*0020*/ 	.word	0x00000000
	.align		4
        /*0024*/ 	.word	0xfffffffc


//--------------------- .nv.constant4             --------------------------
	.section	.nv.constant4,"a",@progbits
	.align	8
	.align		8
.nv.constant4:
        /*0000*/ 	.dword	vprintf
	.align		8
        /*0008*/ 	.dword	$str


//--------------------- .text._Z10fp32KernelPfS_S_S_i --------------------------
	.section	.text._Z10fp32KernelPfS_S_S_i,"ax",@progbits
	.align	128
        .global         _Z10fp32KernelPfS_S_S_i
        .type           _Z10fp32KernelPfS_S_S_i,@function
        .size           _Z10fp32KernelPfS_S_S_i,(.L_x_2 - _Z10fp32KernelPfS_S_S_i)
        .other          _Z10fp32KernelPfS_S_S_i,@"STO_CUDA_ENTRY STV_DEFAULT"
_Z10fp32KernelPfS_S_S_i:
.text._Z10fp32KernelPfS_S_S_i:
[----:B------:R-:W0:Y:S01]  /*0000*/  LDC R1, c[0x0][0x37c] ;  /* 0x0000df00ff017b82 */ /* 0x000e220000000800 */
[----:B------:R-:W1:Y:S01]  /*0010*/  S2R R3, SR_TID.X ;  /* 0x0000000000037919 */ /* 0x000e620000002100 */
[----:B------:R-:W2:Y:S01]  /*0020*/  LDCU UR5, c[0x0][0x2fc] ;  /* 0x00005f80ff0577ac */ /* 0x000ea20008000800 */
[----:B0-----:R-:W-:Y:S01]  /*0030*/  IADD3 R1, PT, PT, R1, -0x10, RZ ;  /* 0xfffffff001017810 */ /* 0x001fe20007ffe0ff */
[----:B------:R-:W1:Y:S01]  /*0040*/  S2R R2, SR_CTAID.X ;  /* 0x0000000000027919 */ /* 0x000e620000002500 */
[----:B------:R-:W1:Y:S01]  /*0050*/  LDCU UR6, c[0x0][0x360] ;  /* 0x00006c00ff0677ac */ /* 0x000e620008000800 */
[----:B------:R-:W0:Y:S01]  /*0060*/  LDCU UR7, c[0x0][0x3a0] ;  /* 0x00007400ff0777ac */ /* 0x000e220008000800 */
[----:B------:R-:W3:Y:S02]  /*0070*/  LDCU UR4, c[0x0][0x2f8] ;  /* 0x00005f00ff0477ac */ /* 0x000ee40008000800 */
[----:B---3--:R-:W-:-:S04]  /*0080*/  IADD3 R6, P1, PT, R1, UR4, RZ ;  /* 0x0000000401067c10 */ /* 0x008fc8000ff3e0ff */
[----:B--2---:R-:W-:Y:S01]  /*0090*/  IADD3.X R7, PT, PT, RZ, UR5, RZ, P1, !PT ;  /* 0x00000005ff077c10 */ /* 0x004fe20008ffe4ff */
[----:B-1----:R-:W-:-:S05]  /*00a0*/  IMAD R0, R2, UR6, R3 ;  /* 0x0000000602007c24 */ /* 0x002fca000f8e0203 */
[----:B0-----:R-:W-:-:S13]  /*00b0*/  ISETP.GE.AND P0, PT, R0, UR7, PT ;  /* 0x0000000700007c0c */ /* 0x001fda000bf06270 */
[----:B------:R-:W-:Y:S05]  /*00c0*/  @P0 EXIT ;  /* 0x000000000000094d */ /* 0x000fea0003800000 */
[----:B------:R-:W0:Y:S01]  /*00d0*/  LDC.64 R4, c[0x0][0x380] ;  /* 0x0000e000ff047b82 */ /* 0x000e220000000a00 */
[----:B------:R-:W1:Y:S07]  /*00e0*/  LDCU.64 UR4, c[0x0][0x358] ;  /* 0x00006b00ff0477ac */ /* 0x000e6e0008000a00 */
[----:B------:R-:W2:Y:S08]  /*00f0*/  LDC.64 R12, c[0x0][0x388] ;  /* 0x0000e200ff0c7b82 */ /* 0x000eb00000000a00 */
[----:B------:R-:W3:Y:S01]  /*0100*/  LDC.64 R14, c[0x0][0x390] ;  /* 0x0000e400ff0e7b82 */ /* 0x000ee20000000a00 */
[----:B------:R-:W4:Y:S07]  /*0110*/  S2R R3, SR_VIRTUALSMID ;  /* 0x0000000000037919 */ /* 0x000f2e0000004300 */
[----:B------:R-:W5:Y:S01]  /*0120*/  LDC.64 R10, c[0x0][0x398] ;  /* 0x0000e600ff0a7b82 */ /* 0x000f620000000a00 */
[C---:B0-----:R-:W-:Y:S01]  /*0130*/  IMAD.WIDE R4, R0.reuse, 0x4, R4 ;  /* 0x0000000400047825 */ /* 0x041fe200078e0204 */
[----:B------:R-:W-:Y:S01]  /*0140*/  MOV R9, 0x0 ;  /* 0x0000000000097802 */ /* 0x000fe20000000f00 */
[----:B------:R-:W0:Y:S04]  /*0150*/  LDCU.64 UR6, c[0x4][0x8] ;  /* 0x01000100ff0677ac */ /* 0x000e280008000a00 */
[----:B-1----:R0:W4:Y:S01]  /*0160*/  LDG.E R4, desc[UR4][R4.64] ;  /* 0x0000000404047981 */ /* 0x002122000c1e1900 */
[----:B--2---:R-:W-:-:S06]  /*0170*/  IMAD.WIDE R12, R0, 0x4, R12 ;  /* 0x00000004000c7825 */ /* 0x004fcc00078e020c */
[----:B------:R-:W2:Y:S01]  /*0180*/  LDG.E R13, desc[UR4][R12.64] ;  /* 0x000000040c0d7981 */ /* 0x000ea2000c1e1900 */
[----:B---3--:R-:W-:-:S06]  /*0190*/  IMAD.WIDE R14, R0, 0x4, R14 ;  /* 0x00000004000e7825 */ /* 0x008fcc00078e020e */
[----:B------:R-:W2:Y:S01]  /*01a0*/  LDG.E R15, desc[UR4][R14.64] ;  /* 0x000000040e0f7981 */ /* 0x000ea2000c1e1900 */
[----:B-----5:R-:W-:-:S03]  /*01b0*/  IMAD.WIDE R10, R0, 0x4, R10 ;  /* 0x00000004000a7825 */ /* 0x020fc600078e020a */
[----:B----4-:R1:W-:Y:S04]  /*01c0*/  STL.64 [R1], R2 ;  /* 0x0000000201007387 */ /* 0x0103e80000100a00 */
[----:B------:R1:W-:Y:S01]  /*01d0*/  STL [R1+0x8], R0 ;  /* 0x0000080001007387 */ /* 0x0003e20000100800 */
[----:B0-----:R-:W-:Y:S01]  /*01e0*/  MOV R5, UR7 ;  /* 0x0000000700057c02 */ /* 0x001fe20008000f00 */
[----:B--2---:R-:W-:Y:S02]  /*01f0*/  FFMA R8, R4, R13, R15 ;  /* 0x0000000d04087223 */ /* 0x004fe4000000000f */
[----:B------:R1:W0:Y:S03]  /*0200*/  LDC.64 R12, c[0x4][R9] ;  /* 0x01000000090c7b82 */ /* 0x0002260000000a00 */
[----:B------:R1:W-:Y:S01]  /*0210*/  STG.E desc[UR4][R10.64], R8 ;  /* 0x000000080a007986 */ /* 0x0003e2000c101904 */
[----:B------:R-:W-:-:S07]  /*0220*/  MOV R4, UR6 ;  /* 0x0000000600047c02 */ /* 0x000fce0008000f00 */
[----:B------:R-:W-:-:S07]  /*0230*/  LEPC R20, `(.L_x_0) ;  /* 0x000000001014794e */ /* 0x000fce0000000000 */
[----:B01----:R-:W-:Y:S05]  /*0240*/  CALL.ABS.NOINC R12 ;  /* 0x000000000c007343 */ /* 0x003fea0003c00000 */
.L_x_0:
[----:B------:R-:W-:Y:S05]  /*0250*/  EXIT ;  /* 0x000000000000794d */ /* 0x000fea0003800000 */
.L_x_1:
[----:B------:R-:W-:-:S00]  /*0260*/  BRA `(.L_x_1) ;  /* 0xfffffffc00fc7947 */ /* 0x000fc0000383ffff */
[----:B------:R-:W-:-:S00]  /*0270*/  NOP ;  /* 0x0000000000007918 */ /* 0x000fc00000000000 */
        /* <DEDUP_REMOVED lines=8> */
.L_x_2:


//--------------------- .nv.global.init           --------------------------
	.section	.nv.global.init,"aw",@progbits
.nv.global.init:
	.type		$str,@object
	.size		$str,(.L_0 - $str)
$str:
        /*0000*/ 	.byte	0x42, 0x6c, 0x6f, 0x63, 0x6b, 0x20, 0x49, 0x44, 0x20, 0x25, 0x64, 0x20, 0x6f, 0x6e, 0x20, 0x53
        /*0010*/ 	.byte	0x4d, 0x20, 0x25, 0x64, 0x2c, 0x20, 0x54, 0x68, 0x72, 0x65, 0x61, 0x64, 0x20, 0x25, 0x64, 0x0a
        /*0020*/ 	.byte	0x00
.L_0:


//--------------------- .nv.shared.reserved.0     --------------------------
	.section	.nv.shared.reserved.0,"aw",@nobits
	.weak		__nv_reservedSMEM_offset_0_alias
	.size		__nv_reservedSMEM_offset_0_alias, 0, 64
	.other		__nv_reservedSMEM_offset_0_alias,@"STO_CUDA_RESERVED_SHARED STV_DEFAULT"
__nv_reservedSMEM_offset_0_alias:
	.zero		0
	.zero		64


//--------------------- .nv.constant0._Z10fp32KernelPfS_S_S_i --------------------------
	.section	.nv.constant0._Z10fp32KernelPfS_S_S_i,"a",@progbits
	.sectionflags	@""
	.align	4
.nv.constant0._Z10fp32KernelPfS_S_S_i:
	.zero		932


//--------------------- SYMBOLS --------------------------

	.type		.nv.reservedSmem.offset0,@object
	.size		.nv.reservedSmem.offset0,0x4
	.type		vprintf,@function
